	.headerflags	@"EF_CUDA_TEXMODE_UNIFIED EF_CUDA_64BIT_ADDRESS EF_CUDA_ACCELERATORS EF_CUDA_SM90 EF_CUDA_VIRTUAL_SM(EF_CUDA_SM90)"
	.elftype	@"ET_EXEC"


//--------------------- .nv.info                  --------------------------
	.section	.nv.info,"",@"SHT_CUDA_INFO"
	.align	4


	//----- nvinfo : EIATTR_REGCOUNT
	.align		4
        /*0000*/ 	.byte	0x04, 0x2f
        /*0002*/ 	.short	(.L_1 - .L_0)
	.align		4
.L_0:
        /*0004*/ 	.word	index@(triton_poi_fused__to_copy_arange_clamp_mul_sub_6)
        /*0008*/ 	.word	0x0000000a


	//----- nvinfo : EIATTR_MIN_STACK_SIZE
	.align		4
.L_1:
        /*000c*/ 	.byte	0x04, 0x12
        /*000e*/ 	.short	(.L_3 - .L_2)
	.align		4
.L_2:
        /*0010*/ 	.word	index@(triton_poi_fused__to_copy_arange_clamp_mul_sub_6)
        /*0014*/ 	.word	0x00000000


	//----- nvinfo : EIATTR_FRAME_SIZE
	.align		4
.L_3:
        /*0018*/ 	.byte	0x04, 0x11
        /*001a*/ 	.short	(.L_5 - .L_4)
	.align		4
.L_4:
        /*001c*/ 	.word	index@(triton_poi_fused__to_copy_arange_clamp_mul_sub_6)
        /*0020*/ 	.word	0x00000000


	//----- nvinfo : EIATTR_MIN_STACK_SIZE
	.align		4
.L_5:
        /*0024*/ 	.byte	0x04, 0x12
        /*0026*/ 	.short	(.L_7 - .L_6)
	.align		4
.L_6:
        /*0028*/ 	.word	index@(triton_poi_fused__to_copy_arange_clamp_mul_sub_6)
        /*002c*/ 	.word	0x00000000
.L_7:


//--------------------- .nv.info.triton_poi_fused__to_copy_arange_clamp_mul_sub_6 --------------------------
	.section	.nv.info.triton_poi_fused__to_copy_arange_clamp_mul_sub_6,"",@"SHT_CUDA_INFO"
	.sectionflags	@""
	.align	4


	//----- nvinfo : EIATTR_CUDA_API_VERSION
	.align		4
        /*0000*/ 	.byte	0x04, 0x37
        /*0002*/ 	.short	(.L_9 - .L_8)
.L_8:
        /*0004*/ 	.word	0x0000007c


	//----- nvinfo : EIATTR_KPARAM_INFO
	.align		4
.L_9:
        /*0008*/ 	.byte	0x04, 0x17
        /*000a*/ 	.short	(.L_11 - .L_10)
.L_10:
        /*000c*/ 	.word	0x00000000
        /*0010*/ 	.short	0x0001
        /*0012*/ 	.short	0x0008
        /*0014*/ 	.byte	0x00, 0xf0, 0x11, 0x00


	//----- nvinfo : EIATTR_KPARAM_INFO
	.align		4
.L_11:
        /*0018*/ 	.byte	0x04, 0x17
        /*001a*/ 	.short	(.L_13 - .L_12)
.L_12:
        /*001c*/ 	.word	0x00000000
        /*0020*/ 	.short	0x0000
        /*0022*/ 	.short	0x0000
        /*0024*/ 	.byte	0x00, 0xf4, 0x21, 0x00


	//----- nvinfo : EIATTR_SPARSE_MMA_MASK
	.align		4
.L_13:
        /*0028*/ 	.byte	0x03, 0x50
        /*002a*/ 	.short	0x0000


	//----- nvinfo : EIATTR_MAXREG_COUNT
	.align		4
        /*002c*/ 	.byte	0x03, 0x1b
        /*002e*/ 	.short	0x00ff


	//----- nvinfo : EIATTR_EXIT_INSTR_OFFSETS
	.align		4
        /*0030*/ 	.byte	0x04, 0x1c
        /*0032*/ 	.short	(.L_15 - .L_14)


	//   ....[0]....
.L_14:
        /*0034*/ 	.word	0x000000f0


	//   ....[1]....
        /*0038*/ 	.word	0x00000120


	//----- nvinfo : EIATTR_REQNTID
	.align		4
.L_15:
        /*003c*/ 	.byte	0x04, 0x10
        /*003e*/ 	.short	(.L_17 - .L_16)
.L_16:
        /*0040*/ 	.word	0x00000020
        /*0044*/ 	.word	0x00000001
        /*0048*/ 	.word	0x00000001


	//----- nvinfo : EIATTR_CBANK_PARAM_SIZE
	.align		4
.L_17:
        /*004c*/ 	.byte	0x03, 0x19
        /*004e*/ 	.short	0x000c


	//----- nvinfo : EIATTR_PARAM_CBANK
	.align		4
        /*0050*/ 	.byte	0x04, 0x0a
        /*0052*/ 	.short	(.L_19 - .L_18)
	.align		4
.L_18:
        /*0054*/ 	.word	index@(.nv.constant0.triton_poi_fused__to_copy_arange_clamp_mul_sub_6)
        /*0058*/ 	.short	0x0210
        /*005a*/ 	.short	0x000c


	//----- nvinfo : EIATTR_SW_WAR
	.align		4
.L_19:
        /*005c*/ 	.byte	0x04, 0x36
        /*005e*/ 	.short	(.L_21 - .L_20)
.L_20:
        /*0060*/ 	.word	0x00000008
.L_21:


//--------------------- .nv.callgraph             --------------------------
	.section	.nv.callgraph,"",@"SHT_CUDA_CALLGRAPH"
	.align	4
	.sectionentsize	8
	.align		4
        /*0000*/ 	.word	0x00000000
	.align		4
        /*0004*/ 	.word	0xffffffff
	.align		4
        /*0008*/ 	.word	0x00000000
	.align		4
        /*000c*/ 	.word	0xfffffffe
	.align		4
        /*0010*/ 	.word	0x00000000
	.align		4
        /*0014*/ 	.word	0xfffffffd
	.align		4
        /*0018*/ 	.word	0x00000000
	.align		4
        /*001c*/ 	.word	0xfffffffc


//--------------------- .text.triton_poi_fused__to_copy_arange_clamp_mul_sub_6 --------------------------
	.section	.text.triton_poi_fused__to_copy_arange_clamp_mul_sub_6,"ax",@progbits
	.align	128
        .global         triton_poi_fused__to_copy_arange_clamp_mul_sub_6
        .type           triton_poi_fused__to_copy_arange_clamp_mul_sub_6,@function
        .size           triton_poi_fused__to_copy_arange_clamp_mul_sub_6,(.L_x_1 - triton_poi_fused__to_copy_arange_clamp_mul_sub_6)
        .other          triton_poi_fused__to_copy_arange_clamp_mul_sub_6,@"STO_CUDA_ENTRY STV_DEFAULT"
triton_poi_fused__to_copy_arange_clamp_mul_sub_6:
.text.triton_poi_fused__to_copy_arange_clamp_mul_sub_6:
[----:B------:R-:W0:Y:S02]  /*0000*/  LDC R1, c[0x0][0x28] ;  /* 0x00000a00ff017b82 */ /* 0x000e240000000800 */
[----:B------:R-:W1:Y:S01]  /*0010*/  S2R R6, SR_TID.X ;  /* 0x0000000000067919 */ /* 0x000e620000002100 */
[----:B------:R-:W2:Y:S01]  /*0020*/  LDC.64 R2, c[0x0][0x210] ;  /* 0x00008400ff027b82 */ /* 0x000ea20000000a00 */
[----:B------:R-:W3:Y:S01]  /*0030*/  S2R R5, SR_CTAID.X ;  /* 0x0000000000057919 */ /* 0x000ee20000002500 */
[C---:B-1----:R-:W-:Y:S02]  /*0040*/  LOP3.LUT R0, R6.reuse, 0x3, RZ, 0xc0, !PT ;  /* 0x0000000306007812 */ /* 0x042fe400078ec0ff */
[----:B------:R-:W-:-:S03]  /*0050*/  LOP3.LUT P0, RZ, R6, 0x1c, RZ, 0xc0, !PT ;  /* 0x0000001c06ff7812 */ /* 0x000fc6000780c0ff */
[----:B---3--:R-:W-:-:S04]  /*0060*/  IMAD R5, R5, 0x4, R0 ;  /* 0x0000000405057824 */ /* 0x008fc800078e0200 */
[C---:B--2---:R-:W-:Y:S01]  /*0070*/  IMAD.WIDE R2, R5.reuse, 0x4, R2 ;  /* 0x0000000405027825 */ /* 0x044fe200078e0202 */
[----:B------:R-:W-:Y:S02]  /*0080*/  I2FP.F32.S32 R0, R5 ;  /* 0x0000000500007245 */ /* 0x000fe40000201400 */
[----:B------:R-:W-:-:S03]  /*0090*/  ISETP.LT.AND P0, PT, R5, 0x4, !P0 ;  /* 0x000000040500780c */ /* 0x000fc60004701270 */
[----:B------:R-:W-:-:S05]  /*00a0*/  FMUL R0, R0, 0.3333333432674407959 ;  /* 0x3eaaaaab00007820 */ /* 0x000fca0000400000 */
[----:B------:R-:W-:-:S04]  /*00b0*/  FMNMX R0, RZ, R0, !PT ;  /* 0x00000000ff007209 */ /* 0x000fc80007800000 */
[----:B------:R-:W1:Y:S02]  /*00c0*/  F2I.TRUNC.NTZ R4, R0 ;  /* 0x0000000000047305 */ /* 0x000e64000020f100 */
[----:B-1----:R-:W-:-:S05]  /*00d0*/  I2FP.F32.S32 R7, R4 ;  /* 0x0000000400077245 */ /* 0x002fca0000201400 */
[----:B------:R-:W-:Y:S01]  /*00e0*/  FADD.SAT R7, R0, -R7 ;  /* 0x8000000700077221 */ /* 0x000fe20000002000 */
[----:B------:R-:W-:Y:S06]  /*00f0*/  @!P0 EXIT ;  /* 0x000000000000894d */ /* 0x000fec0003800000 */
[----:B------:R-:W-:Y:S02]  /*0100*/  ULDC.64 UR4, c[0x0][0x208] ;  /* 0x0000820000047ab9 */ /* 0x000fe40000000a00 */
[----:B------:R-:W-:Y:S01]  /*0110*/  STG.E desc[UR4][R2.64], R7 ;  /* 0x0000000702007986 */ /* 0x000fe2000c101904 */
[----:B------:R-:W-:Y:S05]  /*0120*/  EXIT ;  /* 0x000000000000794d */ /* 0x000fea0003800000 */
.L_x_0:
[----:B------:R-:W-:-:S00]  /*0130*/  BRA `(.L_x_0) ;  /* 0xfffffffc00fc7947 */ /* 0x000fc0000383ffff */
[----:B------:R-:W-:-:S00]  /*0140*/  NOP ;  /* 0x0000000000007918 */ /* 0x000fc00000000000 */
        /* <DEDUP_REMOVED lines=11> */
.L_x_1:


//--------------------- .nv.constant0.triton_poi_fused__to_copy_arange_clamp_mul_sub_6 --------------------------
	.section	.nv.constant0.triton_poi_fused__to_copy_arange_clamp_mul_sub_6,"a",@progbits
	.sectionflags	@""
	.align	4
.nv.constant0.triton_poi_fused__to_copy_arange_clamp_mul_sub_6:
	.zero		540
